//
// Generated by NVIDIA NVVM Compiler
//
// Compiler Build ID: CL-36424714
// Cuda compilation tools, release 13.0, V13.0.88
// Based on NVVM 20.0.0
//

.version 9.0
.target sm_100
.address_size 64

	// .globl	_Z12jacobiKernelPfS_iii

.visible .entry _Z12jacobiKernelPfS_iii(
	.param .u64 .ptr .align 1 _Z12jacobiKernelPfS_iii_param_0,
	.param .u64 .ptr .align 1 _Z12jacobiKernelPfS_iii_param_1,
	.param .u32 _Z12jacobiKernelPfS_iii_param_2,
	.param .u32 _Z12jacobiKernelPfS_iii_param_3,
	.param .u32 _Z12jacobiKernelPfS_iii_param_4
)
{
	.reg .pred 	%p<12>;
	.reg .b32 	%r<33>;
	.reg .b32 	%f<31>;
	.reg .b64 	%rd<17>;

	ld.param.u64 	%rd3, [_Z12jacobiKernelPfS_iii_param_0];
	ld.param.u64 	%rd4, [_Z12jacobiKernelPfS_iii_param_1];
	ld.param.u32 	%r6, [_Z12jacobiKernelPfS_iii_param_2];
	ld.param.u32 	%r7, [_Z12jacobiKernelPfS_iii_param_3];
	ld.param.u32 	%r8, [_Z12jacobiKernelPfS_iii_param_4];
	cvta.to.global.u64 	%rd1, %rd4;
	mov.u32 	%r9, %ctaid.x;
	mov.u32 	%r10, %ntid.x;
	mov.u32 	%r11, %tid.x;
	mad.lo.s32 	%r12, %r9, %r10, %r11;
	mul.lo.s32 	%r13, %r6, %r6;
	div.u32 	%r14, %r12, %r13;
	add.s32 	%r1, %r14, %r8;
	div.u32 	%r15, %r12, %r6;
	rem.u32 	%r2, %r15, %r6;
	mul.lo.s32 	%r16, %r15, %r6;
	sub.s32 	%r3, %r12, %r16;
	setp.ge.s32 	%p1, %r1, %r7;
	setp.ge.s32 	%p2, %r2, %r6;
	or.pred  	%p3, %p1, %p2;
	setp.ge.s32 	%p4, %r3, %r6;
	or.pred  	%p5, %p3, %p4;
	@%p5 bra 	$L__BB0_14;
	setp.lt.s32 	%p6, %r1, 1;
	mov.f32 	%f25, 0f00000000;
	@%p6 bra 	$L__BB0_3;
	add.s32 	%r17, %r1, -1;
	mad.lo.s32 	%r18, %r17, %r6, %r2;
	mad.lo.s32 	%r19, %r18, %r6, %r3;
	mul.wide.s32 	%rd5, %r19, 4;
	add.s64 	%rd6, %rd1, %rd5;
	ld.global.f32 	%f25, [%rd6];
$L__BB0_3:
	add.s32 	%r4, %r6, -1;
	setp.ge.s32 	%p7, %r1, %r4;
	mov.f32 	%f26, 0f00000000;
	@%p7 bra 	$L__BB0_5;
	mad.lo.s32 	%r20, %r6, %r1, %r6;
	add.s32 	%r21, %r20, %r2;
	mad.lo.s32 	%r22, %r21, %r6, %r3;
	mul.wide.s32 	%rd7, %r22, 4;
	add.s64 	%rd8, %rd1, %rd7;
	ld.global.f32 	%f26, [%rd8];
$L__BB0_5:
	add.f32 	%f5, %f25, %f26;
	setp.lt.s32 	%p8, %r2, 1;
	mov.f32 	%f27, 0f00000000;
	@%p8 bra 	$L__BB0_7;
	mad.lo.s32 	%r23, %r1, %r6, %r2;
	add.s32 	%r24, %r23, -1;
	mad.lo.s32 	%r25, %r24, %r6, %r3;
	mul.wide.s32 	%rd9, %r25, 4;
	add.s64 	%rd10, %rd1, %rd9;
	ld.global.f32 	%f27, [%rd10];
$L__BB0_7:
	add.f32 	%f8, %f5, %f27;
	setp.ge.s32 	%p9, %r2, %r4;
	mov.f32 	%f28, 0f00000000;
	@%p9 bra 	$L__BB0_9;
	mad.lo.s32 	%r26, %r1, %r6, %r2;
	mad.lo.s32 	%r27, %r6, %r26, %r6;
	add.s32 	%r28, %r27, %r3;
	mul.wide.s32 	%rd11, %r28, 4;
	add.s64 	%rd12, %rd1, %rd11;
	ld.global.f32 	%f28, [%rd12];
$L__BB0_9:
	add.f32 	%f11, %f8, %f28;
	setp.lt.s32 	%p10, %r3, 1;
	mad.lo.s32 	%r29, %r1, %r6, %r2;
	mul.lo.s32 	%r5, %r29, %r6;
	add.s32 	%r30, %r3, %r5;
	add.s32 	%r31, %r30, -1;
	mul.wide.s32 	%rd13, %r31, 4;
	add.s64 	%rd2, %rd1, %rd13;
	mov.f32 	%f29, 0f00000000;
	@%p10 bra 	$L__BB0_11;
	ld.global.f32 	%f29, [%rd2];
$L__BB0_11:
	add.f32 	%f14, %f11, %f29;
	setp.ge.s32 	%p11, %r3, %r4;
	mov.f32 	%f30, 0f00000000;
	@%p11 bra 	$L__BB0_13;
	ld.global.f32 	%f30, [%rd2+8];
$L__BB0_13:
	add.f32 	%f23, %f14, %f30;
	mul.f32 	%f24, %f23, 0f3F4CCCCD;
	add.s32 	%r32, %r5, %r3;
	cvta.to.global.u64 	%rd14, %rd3;
	mul.wide.s32 	%rd15, %r32, 4;
	add.s64 	%rd16, %rd14, %rd15;
	st.global.f32 	[%rd16], %f24;
$L__BB0_14:
	ret;

}


// ===== COMPILED SASS (sm_100) =====

	.target	sm_100

	.elftype	@"ET_EXEC"


//--------------------- .note.nv.tkinfo           --------------------------
	.section	.note.nv.tkinfo,"",@"SHT_NOTE"
	.sectionflags	@"SHF_NOTE_NV_TKINFO"
	.tkinfo
        /*0018*/ 	.word	0x00000002
        /*0030*/ 	.string	""
        /*0030*/ 	.string	"ptxas"
        /*0030*/ 	.string	"Cuda compilation tools, release 13.0, V13.0.88"
        /*0030*/ 	.string	"Build cuda_13.0.r13.0/compiler.36424714_0"
        /*0030*/ 	.string	"-arch sm_100 -m 64 "



//--------------------- .note.nv.cuinfo           --------------------------
	.section	.note.nv.cuinfo,"",@"SHT_NOTE"
	.sectionflags	@"SHF_NOTE_NV_CUINFO"
        /*0018*/ 	.short	0x0002
        /*001a*/ 	.short	0x0064
        /*001c*/ 	.short	0x0082
	.zero		2


//--------------------- .nv.info                  --------------------------
	.section	.nv.info,"",@"SHT_CUDA_INFO"
	.align	4


	//----- nvinfo : EIATTR_REGCOUNT
	.align		4
        /*0000*/ 	.byte	0x04, 0x2f
        /*0002*/ 	.short	(.L_1 - .L_0)
	.align		4
.L_0:
        /*0004*/ 	.word	index@(_Z12jacobiKernelPfS_iii)
        /*0008*/ 	.word	0x00000014


	//----- nvinfo : EIATTR_FRAME_SIZE
	.align		4
.L_1:
        /*000c*/ 	.byte	0x04, 0x11
        /*000e*/ 	.short	(.L_3 - .L_2)
	.align		4
.L_2:
        /*0010*/ 	.word	index@(_Z12jacobiKernelPfS_iii)
        /*0014*/ 	.word	0x00000000


	//----- nvinfo : EIATTR_MIN_STACK_SIZE
	.align		4
.L_3:
        /*0018*/ 	.byte	0x04, 0x12
        /*001a*/ 	.short	(.L_5 - .L_4)
	.align		4
.L_4:
        /*001c*/ 	.word	index@(_Z12jacobiKernelPfS_iii)
        /*0020*/ 	.word	0x00000000
.L_5:


//--------------------- .nv.compat                --------------------------
	.section	.nv.compat,"",@"SHT_CUDA_COMPAT_INFO"
	.align	4
        /*0000*/ 	.byte	0x02, 0x09, 0x00, 0x00, 0x02, 0x02, 0x01, 0x00, 0x02, 0x05, 0x05, 0x00, 0x03, 0x07, 0x01, 0x01
        /*0010*/ 	.byte	0x02, 0x03, 0x00, 0x00, 0x02, 0x06, 0x01, 0x00, 0x04, 0x0b, 0x08, 0x00, 0x09, 0x00, 0x00, 0x00
        /*0020*/ 	.byte	0x00, 0x00, 0x00, 0x00


//--------------------- .nv.info._Z12jacobiKernelPfS_iii --------------------------
	.section	.nv.info._Z12jacobiKernelPfS_iii,"",@"SHT_CUDA_INFO"
	.sectionflags	@""
	.align	4


	//----- nvinfo : EIATTR_CUDA_API_VERSION
	.align		4
        /*0000*/ 	.byte	0x04, 0x37
        /*0002*/ 	.short	(.L_7 - .L_6)
.L_6:
        /*0004*/ 	.word	0x00000082


	//----- nvinfo : EIATTR_KPARAM_INFO
	.align		4
.L_7:
        /*0008*/ 	.byte	0x04, 0x17
        /*000a*/ 	.short	(.L_9 - .L_8)
.L_8:
        /*000c*/ 	.word	0x00000000
        /*0010*/ 	.short	0x0004
        /*0012*/ 	.short	0x0018
        /*0014*/ 	.byte	0x00, 0xf0, 0x11, 0x00


	//----- nvinfo : EIATTR_KPARAM_INFO
	.align		4
.L_9:
        /*0018*/ 	.byte	0x04, 0x17
        /*001a*/ 	.short	(.L_11 - .L_10)
.L_10:
        /*001c*/ 	.word	0x00000000
        /*0020*/ 	.short	0x0003
        /*0022*/ 	.short	0x0014
        /*0024*/ 	.byte	0x00, 0xf0, 0x11, 0x00


	//----- nvinfo : EIATTR_KPARAM_INFO
	.align		4
.L_11:
        /*0028*/ 	.byte	0x04, 0x17
        /*002a*/ 	.short	(.L_13 - .L_12)
.L_12:
        /*002c*/ 	.word	0x00000000
        /*0030*/ 	.short	0x0002
        /*0032*/ 	.short	0x0010
        /*0034*/ 	.byte	0x00, 0xf0, 0x11, 0x00


	//----- nvinfo : EIATTR_KPARAM_INFO
	.align		4
.L_13:
        /*0038*/ 	.byte	0x04, 0x17
        /*003a*/ 	.short	(.L_15 - .L_14)
.L_14:
        /*003c*/ 	.word	0x00000000
        /*0040*/ 	.short	0x0001
        /*0042*/ 	.short	0x0008
        /*0044*/ 	.byte	0x00, 0xf5, 0x21, 0x00


	//----- nvinfo : EIATTR_KPARAM_INFO
	.align		4
.L_15:
        /*0048*/ 	.byte	0x04, 0x17
        /*004a*/ 	.short	(.L_17 - .L_16)
.L_16:
        /*004c*/ 	.word	0x00000000
        /*0050*/ 	.short	0x0000
        /*0052*/ 	.short	0x0000
        /*0054*/ 	.byte	0x00, 0xf5, 0x21, 0x00


	//----- nvinfo : EIATTR_SPARSE_MMA_MASK
	.align		4
.L_17:
        /*0058*/ 	.byte	0x03, 0x50
        /*005a*/ 	.short	0x0000


	//----- nvinfo : EIATTR_MAXREG_COUNT
	.align		4
        /*005c*/ 	.byte	0x03, 0x1b
        /*005e*/ 	.short	0x00ff


	//----- nvinfo : EIATTR_MERCURY_ISA_VERSION
	.align		4
        /*0060*/ 	.byte	0x03, 0x5f
        /*0062*/ 	.short	0x0101


	//----- nvinfo : EIATTR_VRC_CTA_INIT_COUNT
	.align		4
        /*0064*/ 	.byte	0x02, 0x4a
	.zero		1
	.zero		1


	//----- nvinfo : EIATTR_EXIT_INSTR_OFFSETS
	.align		4
        /*0068*/ 	.byte	0x04, 0x1c
        /*006a*/ 	.short	(.L_19 - .L_18)


	//   ....[0]....
.L_18:
        /*006c*/ 	.word	0x000003b0


	//   ....[1]....
        /*0070*/ 	.word	0x000006a0


	//----- nvinfo : EIATTR_CBANK_PARAM_SIZE
	.align		4
.L_19:
        /*0074*/ 	.byte	0x03, 0x19
        /*0076*/ 	.short	0x001c


	//----- nvinfo : EIATTR_PARAM_CBANK
	.align		4
        /*0078*/ 	.byte	0x04, 0x0a
        /*007a*/ 	.short	(.L_21 - .L_20)
	.align		4
.L_20:
        /*007c*/ 	.word	index@(.nv.constant0._Z12jacobiKernelPfS_iii)
        /*0080*/ 	.short	0x0380
        /*0082*/ 	.short	0x001c


	//----- nvinfo : EIATTR_SW_WAR
	.align		4
.L_21:
        /*0084*/ 	.byte	0x04, 0x36
        /*0086*/ 	.short	(.L_23 - .L_22)
.L_22:
        /*0088*/ 	.word	0x00000008
.L_23:


//--------------------- .nv.callgraph             --------------------------
	.section	.nv.callgraph,"",@"SHT_CUDA_CALLGRAPH"
	.align	4
	.sectionentsize	8
	.align		4
        /*0000*/ 	.word	0x00000000
	.align		4
        /*0004*/ 	.word	0xffffffff
	.align		4
        /*0008*/ 	.word	0x00000000
	.align		4
        /*000c*/ 	.word	0xfffffffe
	.align		4
        /*0010*/ 	.word	0x00000000
	.align		4
        /*0014*/ 	.word	0xfffffffd
	.align		4
        /*0018*/ 	.word	0x00000000
	.align		4
        /*001c*/ 	.word	0xfffffffc


//--------------------- .text._Z12jacobiKernelPfS_iii --------------------------
	.section	.text._Z12jacobiKernelPfS_iii,"ax",@progbits
	.align	128
        .global         _Z12jacobiKernelPfS_iii
        .type           _Z12jacobiKernelPfS_iii,@function
        .size           _Z12jacobiKernelPfS_iii,(.L_x_1 - _Z12jacobiKernelPfS_iii)
        .other          _Z12jacobiKernelPfS_iii,@"STO_CUDA_ENTRY STV_DEFAULT"
_Z12jacobiKernelPfS_iii:
.text._Z12jacobiKernelPfS_iii:
[----:B------:R-:W-:Y:S08]  /*0000*/  LDC R1, c[0x0][0x37c] ;  /* 0x0000df00ff017b82 */ /* 0x000ff00000000800 */
[----:B------:R-:W0:Y:S01]  /*0010*/  LDC.64 R2, c[0x0][0x390] ;  /* 0x0000e400ff027b82 */ /* 0x000e220000000a00 */
[----:B------:R-:W1:Y:S07]  /*0020*/  S2R R10, SR_TID.X ;  /* 0x00000000000a7919 */ /* 0x000e6e0000002100 */
[----:B------:R-:W1:Y:S08]  /*0030*/  S2UR UR4, SR_CTAID.X ;  /* 0x00000000000479c3 */ /* 0x000e700000002500 */
[----:B------:R-:W1:Y:S01]  /*0040*/  LDC R9, c[0x0][0x360] ;  /* 0x0000d800ff097b82 */ /* 0x000e620000000800 */
[----:B0-----:R-:W0:Y:S01]  /*0050*/  I2F.U32.RP R7, R2 ;  /* 0x0000000200077306 */ /* 0x001e220000209000 */
[----:B------:R-:W-:-:S05]  /*0060*/  IMAD R0, R2, R2, RZ ;  /* 0x0000000202007224 */ /* 0x000fca00078e02ff */
[----:B------:R-:W-:Y:S02]  /*0070*/  ISETP.NE.U32.AND P3, PT, R0, RZ, PT ;  /* 0x000000ff0000720c */ /* 0x000fe40003f65070 */
[----:B------:R-:W2:Y:S08]  /*0080*/  I2F.U32.RP R6, R0 ;  /* 0x0000000000067306 */ /* 0x000eb00000209000 */
[----:B0-----:R-:W0:Y:S08]  /*0090*/  MUFU.RCP R7, R7 ;  /* 0x0000000700077308 */ /* 0x001e300000001000 */
[----:B--2---:R-:W-:Y:S01]  /*00a0*/  MUFU.RCP R6, R6 ;  /* 0x0000000600067308 */ /* 0x004fe20000001000 */
[----:B0-----:R-:W-:Y:S01]  /*00b0*/  IADD3 R4, PT, PT, R7, 0xffffffe, RZ ;  /* 0x0ffffffe07047810 */ /* 0x001fe20007ffe0ff */
[----:B-1----:R-:W-:Y:S01]  /*00c0*/  IMAD R7, R9, UR4, R10 ;  /* 0x0000000409077c24 */ /* 0x002fe2000f8e020a */
[----:B------:R-:W0:Y:S05]  /*00d0*/  LDCU UR4, c[0x0][0x398] ;  /* 0x00007300ff0477ac */ /* 0x000e2a0008000800 */
[----:B------:R1:W2:Y:S02]  /*00e0*/  F2I.FTZ.U32.TRUNC.NTZ R5, R4 ;  /* 0x0000000400057305 */ /* 0x0002a4000021f000 */
[----:B-1----:R-:W-:Y:S01]  /*00f0*/  IMAD.MOV.U32 R4, RZ, RZ, RZ ;  /* 0x000000ffff047224 */ /* 0x002fe200078e00ff */
[----:B--2---:R-:W-:-:S05]  /*0100*/  IADD3 R11, PT, PT, RZ, -R5, RZ ;  /* 0x80000005ff0b7210 */ /* 0x004fca0007ffe0ff */
[----:B------:R-:W-:-:S04]  /*0110*/  IMAD R11, R11, R2, RZ ;  /* 0x000000020b0b7224 */ /* 0x000fc800078e02ff */
[----:B------:R-:W-:Y:S01]  /*0120*/  IMAD.HI.U32 R8, R5, R11, R4 ;  /* 0x0000000b05087227 */ /* 0x000fe200078e0004 */
[----:B------:R-:W-:Y:S02]  /*0130*/  IADD3 R4, PT, PT, R6, 0xffffffe, RZ ;  /* 0x0ffffffe06047810 */ /* 0x000fe40007ffe0ff */
[----:B------:R-:W-:Y:S02]  /*0140*/  LOP3.LUT R6, RZ, R2, RZ, 0x33, !PT ;  /* 0x00000002ff067212 */ /* 0x000fe400078e33ff */
[----:B------:R1:W2:Y:S01]  /*0150*/  F2I.FTZ.U32.TRUNC.NTZ R5, R4 ;  /* 0x0000000400057305 */ /* 0x0002a2000021f000 */
[----:B------:R-:W-:-:S05]  /*0160*/  IMAD.HI.U32 R9, R8, R7, RZ ;  /* 0x0000000708097227 */ /* 0x000fca00078e00ff */
[----:B------:R-:W-:Y:S01]  /*0170*/  IADD3 R11, PT, PT, -R9, RZ, RZ ;  /* 0x000000ff090b7210 */ /* 0x000fe20007ffe1ff */
[----:B-1----:R-:W-:-:S04]  /*0180*/  HFMA2 R4, -RZ, RZ, 0, 0 ;  /* 0x00000000ff047431 */ /* 0x002fc800000001ff */
[----:B------:R-:W-:-:S05]  /*0190*/  IMAD R11, R2, R11, R7 ;  /* 0x0000000b020b7224 */ /* 0x000fca00078e0207 */
[----:B------:R-:W-:-:S13]  /*01a0*/  ISETP.GE.U32.AND P0, PT, R11, R2, PT ;  /* 0x000000020b00720c */ /* 0x000fda0003f06070 */
[----:B------:R-:W-:Y:S01]  /*01b0*/  @P0 IMAD.IADD R11, R11, 0x1, -R2 ;  /* 0x000000010b0b0824 */ /* 0x000fe200078e0a02 */
[----:B------:R-:W-:Y:S02]  /*01c0*/  @P0 IADD3 R9, PT, PT, R9, 0x1, RZ ;  /* 0x0000000109090810 */ /* 0x000fe40007ffe0ff */
[----:B------:R-:W-:Y:S02]  /*01d0*/  ISETP.NE.U32.AND P0, PT, R2, RZ, PT ;  /* 0x000000ff0200720c */ /* 0x000fe40003f05070 */
[----:B------:R-:W-:Y:S02]  /*01e0*/  ISETP.GE.U32.AND P1, PT, R11, R2, PT ;  /* 0x000000020b00720c */ /* 0x000fe40003f26070 */
[----:B------:R-:W-:-:S05]  /*01f0*/  IADD3 R11, PT, PT, RZ, -R0, RZ ;  /* 0x80000000ff0b7210 */ /* 0x000fca0007ffe0ff */
[----:B--2---:R-:W-:-:S04]  /*0200*/  IMAD R11, R11, R5, RZ ;  /* 0x000000050b0b7224 */ /* 0x004fc800078e02ff */
[----:B------:R-:W-:-:S04]  /*0210*/  IMAD.HI.U32 R4, R5, R11, R4 ;  /* 0x0000000b05047227 */ /* 0x000fc800078e0004 */
[----:B------:R-:W-:Y:S02]  /*0220*/  @P1 VIADD R9, R9, 0x1 ;  /* 0x0000000109091836 */ /* 0x000fe40000000000 */
[----:B------:R-:W-:-:S03]  /*0230*/  IMAD.HI.U32 R4, R4, R7, RZ ;  /* 0x0000000704047227 */ /* 0x000fc600078e00ff */
[----:B------:R-:W-:Y:S02]  /*0240*/  SEL R9, R6, R9, !P0 ;  /* 0x0000000906097207 */ /* 0x000fe40004000000 */
[----:B------:R-:W-:-:S03]  /*0250*/  IADD3 R5, PT, PT, -R4, RZ, RZ ;  /* 0x000000ff04057210 */ /* 0x000fc60007ffe1ff */
[----:B------:R-:W-:-:S04]  /*0260*/  IMAD.HI.U32 R8, R8, R9, RZ ;  /* 0x0000000908087227 */ /* 0x000fc800078e00ff */
[----:B------:R-:W-:Y:S02]  /*0270*/  IMAD.MOV R8, RZ, RZ, -R8 ;  /* 0x000000ffff087224 */ /* 0x000fe400078e0a08 */
[----:B------:R-:W-:Y:S02]  /*0280*/  IMAD R5, R0, R5, R7 ;  /* 0x0000000500057224 */ /* 0x000fe400078e0207 */
[C-C-:B------:R-:W-:Y:S02]  /*0290*/  IMAD R11, R2.reuse, R8, R9.reuse ;  /* 0x00000008020b7224 */ /* 0x140fe400078e0209 */
[----:B------:R-:W-:Y:S01]  /*02a0*/  IMAD.MOV R13, RZ, RZ, -R9 ;  /* 0x000000ffff0d7224 */ /* 0x000fe200078e0a09 */
[----:B------:R-:W-:Y:S02]  /*02b0*/  ISETP.GE.U32.AND P1, PT, R5, R0, PT ;  /* 0x000000000500720c */ /* 0x000fe40003f26070 */
[----:B------:R-:W-:Y:S01]  /*02c0*/  ISETP.GE.U32.AND P2, PT, R11, R2, PT ;  /* 0x000000020b00720c */ /* 0x000fe20003f46070 */
[----:B------:R-:W-:-:S10]  /*02d0*/  IMAD R13, R2, R13, R7 ;  /* 0x0000000d020d7224 */ /* 0x000fd400078e0207 */
[----:B------:R-:W-:Y:S01]  /*02e0*/  @P1 IADD3 R5, PT, PT, -R0, R5, RZ ;  /* 0x0000000500051210 */ /* 0x000fe20007ffe1ff */
[----:B------:R-:W-:Y:S01]  /*02f0*/  @P1 VIADD R4, R4, 0x1 ;  /* 0x0000000104041836 */ /* 0x000fe20000000000 */
[----:B------:R-:W-:Y:S02]  /*0300*/  @P2 IADD3 R11, PT, PT, R11, -R2, RZ ;  /* 0x800000020b0b2210 */ /* 0x000fe40007ffe0ff */
[----:B------:R-:W-:Y:S02]  /*0310*/  ISETP.GE.U32.AND P2, PT, R5, R0, PT ;  /* 0x000000000500720c */ /* 0x000fe40003f46070 */
[----:B------:R-:W-:-:S11]  /*0320*/  ISETP.GE.U32.AND P4, PT, R11, R2, PT ;  /* 0x000000020b00720c */ /* 0x000fd60003f86070 */
[----:B------:R-:W-:Y:S02]  /*0330*/  @P2 IADD3 R4, PT, PT, R4, 0x1, RZ ;  /* 0x0000000104042810 */ /* 0x000fe40007ffe0ff */
[----:B------:R-:W-:Y:S02]  /*0340*/  @P4 IADD3 R11, PT, PT, R11, -R2, RZ ;  /* 0x800000020b0b4210 */ /* 0x000fe40007ffe0ff */
[----:B------:R-:W-:Y:S02]  /*0350*/  @!P3 LOP3.LUT R4, RZ, R0, RZ, 0x33, !PT ;  /* 0x00000000ff04b212 */ /* 0x000fe400078e33ff */
[----:B------:R-:W-:Y:S02]  /*0360*/  SEL R11, R6, R11, !P0 ;  /* 0x0000000b060b7207 */ /* 0x000fe40004000000 */
[----:B0-----:R-:W-:Y:S02]  /*0370*/  IADD3 R9, PT, PT, R4, UR4, RZ ;  /* 0x0000000404097c10 */ /* 0x001fe4000fffe0ff */
[----:B------:R-:W-:-:S04]  /*0380*/  ISETP.GE.AND P0, PT, R11, R2, PT ;  /* 0x000000020b00720c */ /* 0x000fc80003f06270 */
[----:B------:R-:W-:-:S04]  /*0390*/  ISETP.GE.OR P0, PT, R9, R3, P0 ;  /* 0x000000030900720c */ /* 0x000fc80000706670 */
[----:B------:R-:W-:-:S13]  /*03a0*/  ISETP.GE.OR P0, PT, R13, R2, P0 ;  /* 0x000000020d00720c */ /* 0x000fda0000706670 */
[----:B------:R-:W-:Y:S05]  /*03b0*/  @P0 EXIT ;  /* 0x000000000000094d */ /* 0x000fea0003800000 */
[----:B------:R-:W-:Y:S01]  /*03c0*/  IADD3 R6, PT, PT, R2, -0x1, RZ ;  /* 0xffffffff02067810 */ /* 0x000fe20007ffe0ff */
[----:B------:R-:W0:Y:S01]  /*03d0*/  LDC.64 R4, c[0x0][0x388] ;  /* 0x0000e200ff047b82 */ /* 0x000e220000000a00 */
[C---:B------:R-:W-:Y:S01]  /*03e0*/  ISETP.GE.AND P0, PT, R9.reuse, 0x1, PT ;  /* 0x000000010900780c */ /* 0x040fe20003f06270 */
[----:B------:R-:W1:Y:S01]  /*03f0*/  LDCU.64 UR4, c[0x0][0x358] ;  /* 0x00006b00ff0477ac */ /* 0x000e620008000a00 */
[C---:B------:R-:W-:Y:S01]  /*0400*/  ISETP.GE.AND P1, PT, R9.reuse, R6, PT ;  /* 0x000000060900720c */ /* 0x040fe20003f26270 */
[----:B------:R-:W-:Y:S01]  /*0410*/  IMAD R7, R9, R2, R11 ;  /* 0x0000000209077224 */ /* 0x000fe200078e020b */
[C---:B------:R-:W-:Y:S01]  /*0420*/  ISETP.GE.AND P2, PT, R11.reuse, 0x1, PT ;  /* 0x000000010b00780c */ /* 0x040fe20003f46270 */
[----:B------:R-:W-:Y:S01]  /*0430*/  IMAD.MOV.U32 R12, RZ, RZ, RZ ;  /* 0x000000ffff0c7224 */ /* 0x000fe200078e00ff */
[----:B------:R-:W-:Y:S02]  /*0440*/  ISETP.GE.AND P3, PT, R11, R6, PT ;  /* 0x000000060b00720c */ /* 0x000fe40003f66270 */
[----:B------:R-:W-:-:S02]  /*0450*/  CS2R R14, SRZ ;  /* 0x00000000000e7805 */ /* 0x000fc4000001ff00 */
[C---:B------:R-:W-:Y:S02]  /*0460*/  ISETP.GE.AND P5, PT, R13.reuse, R6, PT ;  /* 0x000000060d00720c */ /* 0x040fe40003fa6270 */
[----:B------:R-:W-:Y:S01]  /*0470*/  ISETP.GE.AND P4, PT, R13, 0x1, PT ;  /* 0x000000010d00780c */ /* 0x000fe20003f86270 */
[C---:B------:R-:W-:Y:S02]  /*0480*/  @P0 VIADD R0, R9.reuse, 0xffffffff ;  /* 0xffffffff09000836 */ /* 0x040fe40000000000 */
[-CC-:B------:R-:W-:Y:S02]  /*0490*/  @!P1 IMAD R8, R9, R2.reuse, R2.reuse ;  /* 0x0000000209089224 */ /* 0x180fe400078e0202 */
[-C--:B------:R-:W-:Y:S01]  /*04a0*/  @P0 IMAD R3, R0, R2.reuse, R11 ;  /* 0x0000000200030224 */ /* 0x080fe200078e020b */
[C---:B------:R-:W-:Y:S01]  /*04b0*/  @P2 IADD3 R9, PT, PT, R7.reuse, -0x1, RZ ;  /* 0xffffffff07092810 */ /* 0x040fe20007ffe0ff */
[----:B------:R-:W-:Y:S01]  /*04c0*/  IMAD R0, R7, R2, R13 ;  /* 0x0000000207007224 */ /* 0x000fe200078e020d */
[----:B------:R-:W-:Y:S01]  /*04d0*/  @!P1 IADD3 R8, PT, PT, R11, R8, RZ ;  /* 0x000000080b089210 */ /* 0x000fe20007ffe0ff */
[----:B------:R-:W-:-:S02]  /*04e0*/  @!P3 IMAD R10, R7, R2, R2 ;  /* 0x00000002070ab224 */ /* 0x000fc400078e0202 */
[-CC-:B------:R-:W-:Y:S02]  /*04f0*/  @P0 IMAD R3, R3, R2.reuse, R13.reuse ;  /* 0x0000000203030224 */ /* 0x180fe400078e020d */
[--C-:B------:R-:W-:Y:S01]  /*0500*/  @!P1 IMAD R7, R8, R2, R13.reuse ;  /* 0x0000000208079224 */ /* 0x100fe200078e020d */
[----:B------:R-:W-:Y:S01]  /*0510*/  @!P3 IADD3 R11, PT, PT, R13, R10, RZ ;  /* 0x0000000a0d0bb210 */ /* 0x000fe20007ffe0ff */
[----:B------:R-:W-:Y:S02]  /*0520*/  @P2 IMAD R9, R9, R2, R13 ;  /* 0x0000000209092224 */ /* 0x000fe400078e020d */
[----:B0-----:R-:W-:Y:S01]  /*0530*/  @P0 IMAD.WIDE R2, R3, 0x4, R4 ;  /* 0x0000000403020825 */ /* 0x001fe200078e0204 */
[----:B------:R-:W-:-:S03]  /*0540*/  MOV R13, RZ ;  /* 0x000000ff000d7202 */ /* 0x000fc60000000f00 */
[--C-:B------:R-:W-:Y:S01]  /*0550*/  @!P1 IMAD.WIDE R6, R7, 0x4, R4.reuse ;  /* 0x0000000407069825 */ /* 0x100fe200078e0204 */
[----:B-1----:R0:W2:Y:S01]  /*0560*/  @P0 LDG.E R12, desc[UR4][R2.64] ;  /* 0x00000004020c0981 */ /* 0x0020a2000c1e1900 */
[C---:B------:R-:W-:Y:S02]  /*0570*/  IADD3 R17, PT, PT, R0.reuse, -0x1, RZ ;  /* 0xffffffff00117810 */ /* 0x040fe40007ffe0ff */
[--C-:B------:R-:W-:Y:S01]  /*0580*/  @P2 IMAD.WIDE R8, R9, 0x4, R4.reuse ;  /* 0x0000000409082825 */ /* 0x100fe200078e0204 */
[----:B------:R-:W2:Y:S03]  /*0590*/  @!P1 LDG.E R15, desc[UR4][R6.64] ;  /* 0x00000004060f9981 */ /* 0x000ea6000c1e1900 */
[--C-:B------:R-:W-:Y:S01]  /*05a0*/  @!P3 IMAD.WIDE R10, R11, 0x4, R4.reuse ;  /* 0x000000040b0ab825 */ /* 0x100fe200078e0204 */
[----:B------:R-:W3:Y:S01]  /*05b0*/  @P2 LDG.E R13, desc[UR4][R8.64] ;  /* 0x00000004080d2981 */ /* 0x000ee2000c1e1900 */
[----:B0-----:R-:W0:Y:S02]  /*05c0*/  LDC.64 R2, c[0x0][0x380] ;  /* 0x0000e000ff027b82 */ /* 0x001e240000000a00 */
[----:B------:R-:W-:Y:S01]  /*05d0*/  IMAD.WIDE R4, R17, 0x4, R4 ;  /* 0x0000000411047825 */ /* 0x000fe200078e0204 */
[----:B------:R-:W-:Y:S01]  /*05e0*/  CS2R R16, SRZ ;  /* 0x0000000000107805 */ /* 0x000fe2000001ff00 */
[----:B------:R-:W4:Y:S05]  /*05f0*/  @!P3 LDG.E R14, desc[UR4][R10.64] ;  /* 0x000000040a0eb981 */ /* 0x000f2a000c1e1900 */
[----:B------:R-:W5:Y:S04]  /*0600*/  @P4 LDG.E R16, desc[UR4][R4.64] ;  /* 0x0000000404104981 */ /* 0x000f68000c1e1900 */
[----:B------:R-:W5:Y:S01]  /*0610*/  @!P5 LDG.E R17, desc[UR4][R4.64+0x8] ;  /* 0x000008040411d981 */ /* 0x000f62000c1e1900 */
[----:B0-----:R-:W-:-:S04]  /*0620*/  IMAD.WIDE R2, R0, 0x4, R2 ;  /* 0x0000000400027825 */ /* 0x001fc800078e0202 */
[----:B--2---:R-:W-:-:S04]  /*0630*/  FADD R12, R15, R12 ;  /* 0x0000000c0f0c7221 */ /* 0x004fc80000000000 */
[----:B---3--:R-:W-:-:S04]  /*0640*/  FADD R13, R12, R13 ;  /* 0x0000000d0c0d7221 */ /* 0x008fc80000000000 */
[----:B----4-:R-:W-:-:S04]  /*0650*/  FADD R13, R13, R14 ;  /* 0x0000000e0d0d7221 */ /* 0x010fc80000000000 */
[----:B-----5:R-:W-:-:S04]  /*0660*/  FADD R16, R13, R16 ;  /* 0x000000100d107221 */ /* 0x020fc80000000000 */
[----:B------:R-:W-:-:S04]  /*0670*/  FADD R17, R16, R17 ;  /* 0x0000001110117221 */ /* 0x000fc80000000000 */
[----:B------:R-:W-:-:S05]  /*0680*/  FMUL R17, R17, 0.80000001192092895508 ;  /* 0x3f4ccccd11117820 */ /* 0x000fca0000400000 */
[----:B------:R-:W-:Y:S01]  /*0690*/  STG.E desc[UR4][R2.64], R17 ;  /* 0x0000001102007986 */ /* 0x000fe2000c101904 */
[----:B------:R-:W-:Y:S05]  /*06a0*/  EXIT ;  /* 0x000000000000794d */ /* 0x000fea0003800000 */
.L_x_0:
[----:B------:R-:W-:-:S00]  /*06b0*/  BRA `(.L_x_0) ;  /* 0xfffffffc00fc7947 */ /* 0x000fc0000383ffff */
[----:B------:R-:W-:-:S00]  /*06c0*/  NOP ;  /* 0x0000000000007918 */ /* 0x000fc00000000000 */
        /* <DEDUP_REMOVED lines=11> */
.L_x_1:


//--------------------- .nv.shared.reserved.0     --------------------------
	.section	.nv.shared.reserved.0,"aw",@nobits
	.weak		__nv_reservedSMEM_offset_0_alias
	.size		__nv_reservedSMEM_offset_0_alias, 0, 64
	.other		__nv_reservedSMEM_offset_0_alias,@"STO_CUDA_RESERVED_SHARED STV_DEFAULT"
__nv_reservedSMEM_offset_0_alias:
	.zero		0
	.zero		64


//--------------------- .nv.constant0._Z12jacobiKernelPfS_iii --------------------------
	.section	.nv.constant0._Z12jacobiKernelPfS_iii,"a",@progbits
	.sectionflags	@""
	.align	4
.nv.constant0._Z12jacobiKernelPfS_iii:
	.zero		924


//--------------------- SYMBOLS --------------------------

	.type		.nv.reservedSmem.offset0,@object
	.size		.nv.reservedSmem.offset0,0x4
